	.target	sm_90

	.elftype	@"ET_EXEC"


//--------------------- .note.nv.tkinfo           --------------------------
	.section	.note.nv.tkinfo,"",@"SHT_NOTE"
	.sectionflags	@"SHF_NOTE_NV_TKINFO"
	.tkinfo
        /*0018*/ 	.word	0x00000002
        /*0030*/ 	.string	""
        /*0030*/ 	.string	"ptxas"
        /*0030*/ 	.string	"Cuda compilation tools, release 13.0, V13.0.88"
        /*0030*/ 	.string	"Build cuda_13.0.r13.0/compiler.36424714_0"
        /*0030*/ 	.string	"-arch sm_90 -m 64 "



//--------------------- .note.nv.cuinfo           --------------------------
	.section	.note.nv.cuinfo,"",@"SHT_NOTE"
	.sectionflags	@"SHF_NOTE_NV_CUINFO"
        /*0018*/ 	.short	0x0002
        /*001a*/ 	.short	0x005a
        /*001c*/ 	.short	0x0082
	.zero		2


//--------------------- .nv.info                  --------------------------
	.section	.nv.info,"",@"SHT_CUDA_INFO"
	.align	4


	//----- nvinfo : EIATTR_REGCOUNT
	.align		4
        /*0000*/ 	.byte	0x04, 0x2f
        /*0002*/ 	.short	(.L_29 - .L_28)
	.align		4
.L_28:
        /*0004*/ 	.word	index@(_Z22make_sequential_kernelPKjPjS0_ii)
        /*0008*/ 	.word	0x0000001e


	//----- nvinfo : EIATTR_FRAME_SIZE
	.align		4
.L_29:
        /*000c*/ 	.byte	0x04, 0x11
        /*000e*/ 	.short	(.L_31 - .L_30)
	.align		4
.L_30:
        /*0010*/ 	.word	index@(_Z22make_sequential_kernelPKjPjS0_ii)
        /*0014*/ 	.word	0x00000000


	//----- nvinfo : EIATTR_REGCOUNT
	.align		4
.L_31:
        /*0018*/ 	.byte	0x04, 0x2f
        /*001a*/ 	.short	(.L_33 - .L_32)
	.align		4
.L_32:
        /*001c*/ 	.word	index@(_Z18reconstruct_kernelPKjP6__halfPKS1_S0_iii)
        /*0020*/ 	.word	0x00000020


	//----- nvinfo : EIATTR_FRAME_SIZE
	.align		4
.L_33:
        /*0024*/ 	.byte	0x04, 0x11
        /*0026*/ 	.short	(.L_35 - .L_34)
	.align		4
.L_34:
        /*0028*/ 	.word	index@(_Z18reconstruct_kernelPKjP6__halfPKS1_S0_iii)
        /*002c*/ 	.word	0x00000000


	//----- nvinfo : EIATTR_MIN_STACK_SIZE
	.align		4
.L_35:
        /*0030*/ 	.byte	0x04, 0x12
        /*0032*/ 	.short	(.L_37 - .L_36)
	.align		4
.L_36:
        /*0034*/ 	.word	index@(_Z18reconstruct_kernelPKjP6__halfPKS1_S0_iii)
        /*0038*/ 	.word	0x00000000


	//----- nvinfo : EIATTR_MIN_STACK_SIZE
	.align		4
.L_37:
        /*003c*/ 	.byte	0x04, 0x12
        /*003e*/ 	.short	(.L_39 - .L_38)
	.align		4
.L_38:
        /*0040*/ 	.word	index@(_Z22make_sequential_kernelPKjPjS0_ii)
        /*0044*/ 	.word	0x00000000
.L_39:


//--------------------- .nv.compat                --------------------------
	.section	.nv.compat,"",@"SHT_CUDA_COMPAT_INFO"
	.align	4
        /*0000*/ 	.byte	0x02, 0x09, 0x00, 0x00, 0x02, 0x02, 0x01, 0x00, 0x02, 0x05, 0x05, 0x00, 0x03, 0x07, 0x01, 0x01
        /*0010*/ 	.byte	0x02, 0x03, 0x00, 0x00, 0x02, 0x06, 0x01, 0x00, 0x04, 0x0b, 0x08, 0x00, 0x00, 0x00, 0x00, 0x00
        /*0020*/ 	.byte	0x00, 0x00, 0x00, 0x00


//--------------------- .nv.info._Z18reconstruct_kernelPKjP6__halfPKS1_S0_iii --------------------------
	.section	.nv.info._Z18reconstruct_kernelPKjP6__halfPKS1_S0_iii,"",@"SHT_CUDA_INFO"
	.sectionflags	@""
	.align	4


	//----- nvinfo : EIATTR_CUDA_API_VERSION
	.align		4
        /*0000*/ 	.byte	0x04, 0x37
        /*0002*/ 	.short	(.L_41 - .L_40)
.L_40:
        /*0004*/ 	.word	0x00000082


	//----- nvinfo : EIATTR_KPARAM_INFO
	.align		4
.L_41:
        /*0008*/ 	.byte	0x04, 0x17
        /*000a*/ 	.short	(.L_43 - .L_42)
.L_42:
        /*000c*/ 	.word	0x00000000
        /*0010*/ 	.short	0x0006
        /*0012*/ 	.short	0x0028
        /*0014*/ 	.byte	0x00, 0xf0, 0x11, 0x00


	//----- nvinfo : EIATTR_KPARAM_INFO
	.align		4
.L_43:
        /*0018*/ 	.byte	0x04, 0x17
        /*001a*/ 	.short	(.L_45 - .L_44)
.L_44:
        /*001c*/ 	.word	0x00000000
        /*0020*/ 	.short	0x0005
        /*0022*/ 	.short	0x0024
        /*0024*/ 	.byte	0x00, 0xf0, 0x11, 0x00


	//----- nvinfo : EIATTR_KPARAM_INFO
	.align		4
.L_45:
        /*0028*/ 	.byte	0x04, 0x17
        /*002a*/ 	.short	(.L_47 - .L_46)
.L_46:
        /*002c*/ 	.word	0x00000000
        /*0030*/ 	.short	0x0004
        /*0032*/ 	.short	0x0020
        /*0034*/ 	.byte	0x00, 0xf0, 0x11, 0x00


	//----- nvinfo : EIATTR_KPARAM_INFO
	.align		4
.L_47:
        /*0038*/ 	.byte	0x04, 0x17
        /*003a*/ 	.short	(.L_49 - .L_48)
.L_48:
        /*003c*/ 	.word	0x00000000
        /*0040*/ 	.short	0x0003
        /*0042*/ 	.short	0x0018
        /*0044*/ 	.byte	0x00, 0xf0, 0x21, 0x00


	//----- nvinfo : EIATTR_KPARAM_INFO
	.align		4
.L_49:
        /*0048*/ 	.byte	0x04, 0x17
        /*004a*/ 	.short	(.L_51 - .L_50)
.L_50:
        /*004c*/ 	.word	0x00000000
        /*0050*/ 	.short	0x0002
        /*0052*/ 	.short	0x0010
        /*0054*/ 	.byte	0x00, 0xf0, 0x21, 0x00


	//----- nvinfo : EIATTR_KPARAM_INFO
	.align		4
.L_51:
        /*0058*/ 	.byte	0x04, 0x17
        /*005a*/ 	.short	(.L_53 - .L_52)
.L_52:
        /*005c*/ 	.word	0x00000000
        /*0060*/ 	.short	0x0001
        /*0062*/ 	.short	0x0008
        /*0064*/ 	.byte	0x00, 0xf0, 0x21, 0x00


	//----- nvinfo : EIATTR_KPARAM_INFO
	.align		4
.L_53:
        /*0068*/ 	.byte	0x04, 0x17
        /*006a*/ 	.short	(.L_55 - .L_54)
.L_54:
        /*006c*/ 	.word	0x00000000
        /*0070*/ 	.short	0x0000
        /*0072*/ 	.short	0x0000
        /*0074*/ 	.byte	0x00, 0xf0, 0x21, 0x00


	//----- nvinfo : EIATTR_SPARSE_MMA_MASK
	.align		4
.L_55:
        /*0078*/ 	.byte	0x03, 0x50
        /*007a*/ 	.short	0x0000


	//----- nvinfo : EIATTR_MAXREG_COUNT
	.align		4
        /*007c*/ 	.byte	0x03, 0x1b
        /*007e*/ 	.short	0x00ff


	//----- nvinfo : EIATTR_MERCURY_ISA_VERSION
	.align		4
        /*0080*/ 	.byte	0x03, 0x5f
        /*0082*/ 	.short	0x0101


	//----- nvinfo : EIATTR_EXIT_INSTR_OFFSETS
	.align		4
        /*0084*/ 	.byte	0x04, 0x1c
        /*0086*/ 	.short	(.L_57 - .L_56)


	//   ....[0]....
.L_56:
        /*0088*/ 	.word	0x00000720


	//----- nvinfo : EIATTR_CBANK_PARAM_SIZE
	.align		4
.L_57:
        /*008c*/ 	.byte	0x03, 0x19
        /*008e*/ 	.short	0x002c


	//----- nvinfo : EIATTR_PARAM_CBANK
	.align		4
        /*0090*/ 	.byte	0x04, 0x0a
        /*0092*/ 	.short	(.L_59 - .L_58)
	.align		4
.L_58:
        /*0094*/ 	.word	index@(.nv.constant0._Z18reconstruct_kernelPKjP6__halfPKS1_S0_iii)
        /*0098*/ 	.short	0x0210
        /*009a*/ 	.short	0x002c


	//----- nvinfo : EIATTR_SW_WAR
	.align		4
.L_59:
        /*009c*/ 	.byte	0x04, 0x36
        /*009e*/ 	.short	(.L_61 - .L_60)
.L_60:
        /*00a0*/ 	.word	0x00000008
.L_61:


//--------------------- .nv.info._Z22make_sequential_kernelPKjPjS0_ii --------------------------
	.section	.nv.info._Z22make_sequential_kernelPKjPjS0_ii,"",@"SHT_CUDA_INFO"
	.sectionflags	@""
	.align	4


	//----- nvinfo : EIATTR_CUDA_API_VERSION
	.align		4
        /*0000*/ 	.byte	0x04, 0x37
        /*0002*/ 	.short	(.L_63 - .L_62)
.L_62:
        /*0004*/ 	.word	0x00000082


	//----- nvinfo : EIATTR_KPARAM_INFO
	.align		4
.L_63:
        /*0008*/ 	.byte	0x04, 0x17
        /*000a*/ 	.short	(.L_65 - .L_64)
.L_64:
        /*000c*/ 	.word	0x00000000
        /*0010*/ 	.short	0x0004
        /*0012*/ 	.short	0x001c
        /*0014*/ 	.byte	0x00, 0xf0, 0x11, 0x00


	//----- nvinfo : EIATTR_KPARAM_INFO
	.align		4
.L_65:
        /*0018*/ 	.byte	0x04, 0x17
        /*001a*/ 	.short	(.L_67 - .L_66)
.L_66:
        /*001c*/ 	.word	0x00000000
        /*0020*/ 	.short	0x0003
        /*0022*/ 	.short	0x0018
        /*0024*/ 	.byte	0x00, 0xf0, 0x11, 0x00


	//----- nvinfo : EIATTR_KPARAM_INFO
	.align		4
.L_67:
        /*0028*/ 	.byte	0x04, 0x17
        /*002a*/ 	.short	(.L_69 - .L_68)
.L_68:
        /*002c*/ 	.word	0x00000000
        /*0030*/ 	.short	0x0002
        /*0032*/ 	.short	0x0010
        /*0034*/ 	.byte	0x00, 0xf0, 0x21, 0x00


	//----- nvinfo : EIATTR_KPARAM_INFO
	.align		4
.L_69:
        /*0038*/ 	.byte	0x04, 0x17
        /*003a*/ 	.short	(.L_71 - .L_70)
.L_70:
        /*003c*/ 	.word	0x00000000
        /*0040*/ 	.short	0x0001
        /*0042*/ 	.short	0x0008
        /*0044*/ 	.byte	0x00, 0xf0, 0x21, 0x00


	//----- nvinfo : EIATTR_KPARAM_INFO
	.align		4
.L_71:
        /*0048*/ 	.byte	0x04, 0x17
        /*004a*/ 	.short	(.L_73 - .L_72)
.L_72:
        /*004c*/ 	.word	0x00000000
        /*0050*/ 	.short	0x0000
        /*0052*/ 	.short	0x0000
        /*0054*/ 	.byte	0x00, 0xf0, 0x21, 0x00


	//----- nvinfo : EIATTR_SPARSE_MMA_MASK
	.align		4
.L_73:
        /*0058*/ 	.byte	0x03, 0x50
        /*005a*/ 	.short	0x0000


	//----- nvinfo : EIATTR_MAXREG_COUNT
	.align		4
        /*005c*/ 	.byte	0x03, 0x1b
        /*005e*/ 	.short	0x00ff


	//----- nvinfo : EIATTR_MERCURY_ISA_VERSION
	.align		4
        /*0060*/ 	.byte	0x03, 0x5f
        /*0062*/ 	.short	0x0101


	//----- nvinfo : EIATTR_EXIT_INSTR_OFFSETS
	.align		4
        /*0064*/ 	.byte	0x04, 0x1c
        /*0066*/ 	.short	(.L_75 - .L_74)


	//   ....[0]....
.L_74:
        /*0068*/ 	.word	0x00000760


	//----- nvinfo : EIATTR_CBANK_PARAM_SIZE
	.align		4
.L_75:
        /*006c*/ 	.byte	0x03, 0x19
        /*006e*/ 	.short	0x0020


	//----- nvinfo : EIATTR_PARAM_CBANK
	.align		4
        /*0070*/ 	.byte	0x04, 0x0a
        /*0072*/ 	.short	(.L_77 - .L_76)
	.align		4
.L_76:
        /*0074*/ 	.word	index@(.nv.constant0._Z22make_sequential_kernelPKjPjS0_ii)
        /*0078*/ 	.short	0x0210
        /*007a*/ 	.short	0x0020


	//----- nvinfo : EIATTR_SW_WAR
	.align		4
.L_77:
        /*007c*/ 	.byte	0x04, 0x36
        /*007e*/ 	.short	(.L_79 - .L_78)
.L_78:
        /*0080*/ 	.word	0x00000008
.L_79:


//--------------------- .nv.callgraph             --------------------------
	.section	.nv.callgraph,"",@"SHT_CUDA_CALLGRAPH"
	.align	4
	.sectionentsize	8
	.align		4
        /*0000*/ 	.word	0x00000000
	.align		4
        /*0004*/ 	.word	0xffffffff
	.align		4
        /*0008*/ 	.word	0x00000000
	.align		4
        /*000c*/ 	.word	0xfffffffe
	.align		4
        /*0010*/ 	.word	0x00000000
	.align		4
        /*0014*/ 	.word	0xfffffffd
	.align		4
        /*0018*/ 	.word	0x00000000
	.align		4
        /*001c*/ 	.word	0xfffffffc


//--------------------- .nv.constant4             --------------------------
	.section	.nv.constant4,"a",@progbits
	.align	8
	.align		8
.nv.constant4:
        /*0000*/ 	.dword	_ZN43_INTERNAL_bdf8495c_12_q4_matrix_cu_69f302f84cuda3std3__45__cpo5beginE
	.align		8
        /*0008*/ 	.dword	_ZN43_INTERNAL_bdf8495c_12_q4_matrix_cu_69f302f84cuda3std3__45__cpo3endE
	.align		8
        /*0010*/ 	.dword	_ZN43_INTERNAL_bdf8495c_12_q4_matrix_cu_69f302f84cuda3std3__45__cpo6cbeginE
	.align		8
        /*0018*/ 	.dword	_ZN43_INTERNAL_bdf8495c_12_q4_matrix_cu_69f302f84cuda3std3__45__cpo4cendE
	.align		8
        /*0020*/ 	.dword	_ZN43_INTERNAL_bdf8495c_12_q4_matrix_cu_69f302f84cuda3std3__45__cpo6rbeginE
	.align		8
        /*0028*/ 	.dword	_ZN43_INTERNAL_bdf8495c_12_q4_matrix_cu_69f302f84cuda3std3__45__cpo4rendE
	.align		8
        /*0030*/ 	.dword	_ZN43_INTERNAL_bdf8495c_12_q4_matrix_cu_69f302f84cuda3std3__45__cpo7crbeginE
	.align		8
        /*0038*/ 	.dword	_ZN43_INTERNAL_bdf8495c_12_q4_matrix_cu_69f302f84cuda3std3__45__cpo5crendE
	.align		8
        /*0040*/ 	.dword	_ZN43_INTERNAL_bdf8495c_12_q4_matrix_cu_69f302f84cuda3std3__445_GLOBAL__N__bdf8495c_12_q4_matrix_cu_69f302f86ignoreE
	.align		8
        /*0048*/ 	.dword	_ZN43_INTERNAL_bdf8495c_12_q4_matrix_cu_69f302f84cuda3std3__419piecewise_constructE
	.align		8
        /*0050*/ 	.dword	_ZN43_INTERNAL_bdf8495c_12_q4_matrix_cu_69f302f84cuda3std3__48in_placeE
	.align		8
        /*0058*/ 	.dword	_ZN43_INTERNAL_bdf8495c_12_q4_matrix_cu_69f302f84cuda3std3__420unreachable_sentinelE
	.align		8
        /*0060*/ 	.dword	_ZN43_INTERNAL_bdf8495c_12_q4_matrix_cu_69f302f84cuda3std6ranges3__45__cpo4swapE
	.align		8
        /*0068*/ 	.dword	_ZN43_INTERNAL_bdf8495c_12_q4_matrix_cu_69f302f84cuda3std6ranges3__45__cpo9iter_moveE
	.align		8
        /*0070*/ 	.dword	_ZN43_INTERNAL_bdf8495c_12_q4_matrix_cu_69f302f84cuda3std6ranges3__45__cpo5beginE
	.align		8
        /*0078*/ 	.dword	_ZN43_INTERNAL_bdf8495c_12_q4_matrix_cu_69f302f84cuda3std6ranges3__45__cpo3endE
	.align		8
        /*0080*/ 	.dword	_ZN43_INTERNAL_bdf8495c_12_q4_matrix_cu_69f302f84cuda3std6ranges3__45__cpo6cbeginE
	.align		8
        /*0088*/ 	.dword	_ZN43_INTERNAL_bdf8495c_12_q4_matrix_cu_69f302f84cuda3std6ranges3__45__cpo4cendE
	.align		8
        /*0090*/ 	.dword	_ZN43_INTERNAL_bdf8495c_12_q4_matrix_cu_69f302f84cuda3std6ranges3__45__cpo7advanceE
	.align		8
        /*0098*/ 	.dword	_ZN43_INTERNAL_bdf8495c_12_q4_matrix_cu_69f302f84cuda3std6ranges3__45__cpo9iter_swapE
	.align		8
        /*00a0*/ 	.dword	_ZN43_INTERNAL_bdf8495c_12_q4_matrix_cu_69f302f84cuda3std6ranges3__45__cpo4nextE
	.align		8
        /*00a8*/ 	.dword	_ZN43_INTERNAL_bdf8495c_12_q4_matrix_cu_69f302f84cuda3std6ranges3__45__cpo4prevE
	.align		8
        /*00b0*/ 	.dword	_ZN43_INTERNAL_bdf8495c_12_q4_matrix_cu_69f302f84cuda3std6ranges3__45__cpo4dataE
	.align		8
        /*00b8*/ 	.dword	_ZN43_INTERNAL_bdf8495c_12_q4_matrix_cu_69f302f84cuda3std6ranges3__45__cpo5cdataE
	.align		8
        /*00c0*/ 	.dword	_ZN43_INTERNAL_bdf8495c_12_q4_matrix_cu_69f302f84cuda3std6ranges3__45__cpo4sizeE
	.align		8
        /*00c8*/ 	.dword	_ZN43_INTERNAL_bdf8495c_12_q4_matrix_cu_69f302f84cuda3std6ranges3__45__cpo5ssizeE
	.align		8
        /*00d0*/ 	.dword	_ZN43_INTERNAL_bdf8495c_12_q4_matrix_cu_69f302f84cuda3std6ranges3__45__cpo8distanceE
	.align		8
        /*00d8*/ 	.dword	_ZN43_INTERNAL_bdf8495c_12_q4_matrix_cu_69f302f86thrust23THRUST_300001_SM_900_NS6system6detail10sequential3seqE


//--------------------- .text._Z18reconstruct_kernelPKjP6__halfPKS1_S0_iii --------------------------
	.section	.text._Z18reconstruct_kernelPKjP6__halfPKS1_S0_iii,"ax",@progbits
	.align	128
        .global         _Z18reconstruct_kernelPKjP6__halfPKS1_S0_iii
        .type           _Z18reconstruct_kernelPKjP6__halfPKS1_S0_iii,@function
        .size           _Z18reconstruct_kernelPKjP6__halfPKS1_S0_iii,(.L_x_2 - _Z18reconstruct_kernelPKjP6__halfPKS1_S0_iii)
        .other          _Z18reconstruct_kernelPKjP6__halfPKS1_S0_iii,@"STO_CUDA_ENTRY STV_DEFAULT"
_Z18reconstruct_kernelPKjP6__halfPKS1_S0_iii:
.text._Z18reconstruct_kernelPKjP6__halfPKS1_S0_iii:
[----:B------:R-:W-:Y:S08]  /*0000*/  LDC R1, c[0x0][0x28] ;  /* 0x00000a00ff017b82 */ /* 0x000ff00000000800 */
[----:B------:R-:W0:Y:S01]  /*0010*/  LDC R11, c[0x0][0x238] ;  /* 0x00008e00ff0b7b82 */ /* 0x000e220000000800 */
[----:B------:R-:W1:Y:S07]  /*0020*/  S2R R2, SR_TID.Y ;  /* 0x0000000000027919 */ /* 0x000e6e0000002200 */
[----:B------:R-:W1:Y:S08]  /*0030*/  S2UR UR4, SR_CTAID.Y ;  /* 0x00000000000479c3 */ /* 0x000e700000002600 */
[----:B------:R-:W2:Y:S01]  /*0040*/  LDC R13, c[0x0][0x234] ;  /* 0x00008d00ff0d7b82 */ /* 0x000ea20000000800 */
[----:B0-----:R-:W-:-:S07]  /*0050*/  IABS R7, R11 ;  /* 0x0000000b00077213 */ /* 0x001fce0000000000 */
[----:B------:R-:W0:Y:S01]  /*0060*/  LDC.64 R8, c[0x0][0x228] ;  /* 0x00008a00ff087b82 */ /* 0x000e220000000a00 */
[----:B------:R-:W3:Y:S01]  /*0070*/  I2F.RP R0, R7 ;  /* 0x0000000700007306 */ /* 0x000ee20000209400 */
[----:B-1----:R-:W-:Y:S01]  /*0080*/  IADD3 R2, R2, UR4, RZ ;  /* 0x0000000402027c10 */ /* 0x002fe2000fffe0ff */
[----:B------:R-:W-:-:S04]  /*0090*/  ULDC.64 UR4, c[0x0][0x208] ;  /* 0x0000820000047ab9 */ /* 0x000fc80000000a00 */
[----:B------:R-:W-:Y:S02]  /*00a0*/  IMAD.SHL.U32 R2, R2, 0x8, RZ ;  /* 0x0000000802027824 */ /* 0x000fe400078e00ff */
[----:B---3--:R-:W1:Y:S02]  /*00b0*/  MUFU.RCP R0, R0 ;  /* 0x0000000000007308 */ /* 0x008e640000001000 */
[----:B-1----:R-:W-:Y:S01]  /*00c0*/  VIADD R4, R0, 0xffffffe ;  /* 0x0ffffffe00047836 */ /* 0x002fe20000000000 */
[----:B------:R-:W-:-:S05]  /*00d0*/  IABS R0, R2 ;  /* 0x0000000200007213 */ /* 0x000fca0000000000 */
[----:B------:R1:W3:Y:S02]  /*00e0*/  F2I.FTZ.U32.TRUNC.NTZ R5, R4 ;  /* 0x0000000400057305 */ /* 0x0002e4000021f000 */
[----:B-1----:R-:W-:Y:S02]  /*00f0*/  IMAD.MOV.U32 R4, RZ, RZ, RZ ;  /* 0x000000ffff047224 */ /* 0x002fe400078e00ff */
[----:B---3--:R-:W-:-:S04]  /*0100*/  IMAD.MOV R6, RZ, RZ, -R5 ;  /* 0x000000ffff067224 */ /* 0x008fc800078e0a05 */
[----:B------:R-:W-:-:S04]  /*0110*/  IMAD R3, R6, R7, RZ ;  /* 0x0000000706037224 */ /* 0x000fc800078e02ff */
[----:B------:R-:W-:Y:S02]  /*0120*/  IMAD.HI.U32 R5, R5, R3, R4 ;  /* 0x0000000305057227 */ /* 0x000fe400078e0004 */
[----:B------:R-:W1:Y:S04]  /*0130*/  S2R R4, SR_CTAID.X ;  /* 0x0000000000047919 */ /* 0x000e680000002500 */
[----:B------:R-:W-:-:S05]  /*0140*/  IMAD.HI.U32 R5, R5, R0, RZ ;  /* 0x0000000005057227 */ /* 0x000fca00078e00ff */
[----:B------:R-:W-:-:S05]  /*0150*/  IADD3 R3, -R5, RZ, RZ ;  /* 0x000000ff05037210 */ /* 0x000fca0007ffe1ff */
[C---:B------:R-:W-:Y:S02]  /*0160*/  IMAD R0, R7.reuse, R3, R0 ;  /* 0x0000000307007224 */ /* 0x040fe400078e0200 */
[----:B------:R-:W1:Y:S03]  /*0170*/  S2R R3, SR_TID.X ;  /* 0x0000000000037919 */ /* 0x000e660000002100 */
[----:B------:R-:W-:-:S13]  /*0180*/  ISETP.GT.U32.AND P2, PT, R7, R0, PT ;  /* 0x000000000700720c */ /* 0x000fda0003f44070 */
[----:B------:R-:W-:Y:S02]  /*0190*/  @!P2 IMAD.IADD R0, R0, 0x1, -R7 ;  /* 0x000000010000a824 */ /* 0x000fe400078e0a07 */
[----:B------:R-:W-:Y:S01]  /*01a0*/  @!P2 VIADD R5, R5, 0x1 ;  /* 0x000000010505a836 */ /* 0x000fe20000000000 */
[----:B------:R-:W-:Y:S02]  /*01b0*/  ISETP.NE.AND P2, PT, R11, RZ, PT ;  /* 0x000000ff0b00720c */ /* 0x000fe40003f45270 */
[----:B------:R-:W-:Y:S02]  /*01c0*/  ISETP.GE.U32.AND P0, PT, R0, R7, PT ;  /* 0x000000070000720c */ /* 0x000fe40003f06070 */
[----:B------:R-:W-:Y:S01]  /*01d0*/  LOP3.LUT R0, R2, R11, RZ, 0x3c, !PT ;  /* 0x0000000b02007212 */ /* 0x000fe200078e3cff */
[----:B------:R-:W3:Y:S03]  /*01e0*/  LDC.64 R6, c[0x0][0x210] ;  /* 0x00008400ff067b82 */ /* 0x000ee60000000a00 */
[----:B------:R-:W-:Y:S01]  /*01f0*/  ISETP.GE.AND P1, PT, R0, RZ, PT ;  /* 0x000000ff0000720c */ /* 0x000fe20003f26270 */
[----:B-1----:R-:W-:-:S06]  /*0200*/  IMAD R4, R4, 0x40, R3 ;  /* 0x0000004004047824 */ /* 0x002fcc00078e0203 */
[----:B------:R-:W-:Y:S02]  /*0210*/  @P0 IADD3 R5, R5, 0x1, RZ ;  /* 0x0000000105050810 */ /* 0x000fe40007ffe0ff */
[----:B------:R-:W-:-:S04]  /*0220*/  SHF.R.S32.HI R3, RZ, 0x1f, R4 ;  /* 0x0000001fff037819 */ /* 0x000fc80000011404 */
[----:B------:R-:W-:Y:S01]  /*0230*/  @!P1 IMAD.MOV R5, RZ, RZ, -R5 ;  /* 0x000000ffff059224 */ /* 0x000fe200078e0a05 */
[----:B------:R-:W-:Y:S02]  /*0240*/  @!P2 LOP3.LUT R5, RZ, R11, RZ, 0x33, !PT ;  /* 0x0000000bff05a212 */ /* 0x000fe400078e33ff */
[----:B------:R-:W-:-:S03]  /*0250*/  LEA.HI R3, R3, R4, RZ, 0x3 ;  /* 0x0000000403037211 */ /* 0x000fc600078f18ff */
[----:B--2---:R-:W-:Y:S01]  /*0260*/  IMAD R5, R5, R13, RZ ;  /* 0x0000000d05057224 */ /* 0x004fe200078e02ff */
[----:B------:R-:W-:-:S04]  /*0270*/  SHF.R.S32.HI R3, RZ, 0x3, R3 ;  /* 0x00000003ff037819 */ /* 0x000fc80000011403 */
[----:B------:R-:W-:-:S04]  /*0280*/  SHF.R.S32.HI R0, RZ, 0x1f, R5 ;  /* 0x0000001fff007819 */ /* 0x000fc80000011405 */
[----:B------:R-:W-:-:S04]  /*0290*/  LEA.HI R0, R0, R5, RZ, 0x3 ;  /* 0x0000000500007211 */ /* 0x000fc800078f18ff */
[----:B------:R-:W-:Y:S02]  /*02a0*/  LEA.HI.SX32 R3, R0, R3, 0x1d ;  /* 0x0000000300037211 */ /* 0x000fe400078feaff */
[----:B------:R-:W-:-:S03]  /*02b0*/  SHF.R.S32.HI R0, RZ, 0x3, R2 ;  /* 0x00000003ff007819 */ /* 0x000fc60000011402 */
[----:B0-----:R-:W-:Y:S02]  /*02c0*/  IMAD.WIDE R10, R3, 0x4, R8 ;  /* 0x00000004030a7825 */ /* 0x001fe400078e0208 */
[----:B------:R-:W0:Y:S02]  /*02d0*/  LDC.64 R8, c[0x0][0x220] ;  /* 0x00008800ff087b82 */ /* 0x000e240000000a00 */
[----:B------:R-:W-:Y:S02]  /*02e0*/  IMAD R15, R0, R13, R4 ;  /* 0x0000000d000f7224 */ /* 0x000fe400078e0204 */
[----:B------:R-:W2:Y:S02]  /*02f0*/  LDG.E.CONSTANT R10, desc[UR4][R10.64] ;  /* 0x000000040a0a7981 */ /* 0x000ea4000c1e9900 */
[----:B---3--:R-:W-:Y:S01]  /*0300*/  IMAD.WIDE R14, R15, 0x4, R6 ;  /* 0x000000040f0e7825 */ /* 0x008fe200078e0206 */
[----:B------:R-:W-:Y:S01]  /*0310*/  IADD3 R5, R4, R5, RZ ;  /* 0x0000000504057210 */ /* 0x000fe20007ffe0ff */
[----:B------:R-:W1:Y:S03]  /*0320*/  LDC.64 R6, c[0x0][0x218] ;  /* 0x00008600ff067b82 */ /* 0x000e660000000a00 */
[----:B------:R-:W3:Y:S01]  /*0330*/  LDG.E.CONSTANT R12, desc[UR4][R14.64] ;  /* 0x000000040e0c7981 */ /* 0x000ee2000c1e9900 */
[----:B0-----:R-:W-:-:S05]  /*0340*/  IMAD.WIDE R8, R5, 0x2, R8 ;  /* 0x0000000205087825 */ /* 0x001fca00078e0208 */
[----:B------:R0:W4:Y:S01]  /*0350*/  LDG.E.U16.CONSTANT R0, desc[UR4][R8.64] ;  /* 0x0000000408007981 */ /* 0x000122000c1e9500 */
[----:B------:R-:W-:Y:S02]  /*0360*/  IMAD.SHL.U32 R3, R4, 0x4, RZ ;  /* 0x0000000404037824 */ /* 0x000fe400078e00ff */
[----:B------:R-:W-:-:S03]  /*0370*/  IMAD R5, R2, R13, R4 ;  /* 0x0000000d02057224 */ /* 0x000fc600078e0204 */
[----:B------:R-:W-:Y:S01]  /*0380*/  LOP3.LUT R3, R3, 0x1c, RZ, 0xc0, !PT ;  /* 0x0000001c03037812 */ /* 0x000fe200078ec0ff */
[----:B-1----:R-:W-:-:S03]  /*0390*/  IMAD.WIDE R4, R5, 0x2, R6 ;  /* 0x0000000205047825 */ /* 0x002fc600078e0206 */
[----:B--2---:R-:W-:-:S05]  /*03a0*/  SHF.R.U32.HI R3, RZ, R3, R10 ;  /* 0x00000003ff037219 */ /* 0x004fca000001160a */
[----:B------:R-:W-:Y:S01]  /*03b0*/  VIADD R3, R3, 0x1 ;  /* 0x0000000103037836 */ /* 0x000fe20000000000 */
[----:B---3--:R-:W-:Y:S02]  /*03c0*/  LOP3.LUT R10, R12, 0xf, RZ, 0xc0, !PT ;  /* 0x0000000f0c0a7812 */ /* 0x008fe400078ec0ff */
[--C-:B------:R-:W-:Y:S02]  /*03d0*/  SHF.R.U32.HI R7, RZ, 0x14, R12.reuse ;  /* 0x00000014ff077819 */ /* 0x100fe4000001160c */
[----:B------:R-:W-:Y:S02]  /*03e0*/  LOP3.LUT R15, R3, 0xf, RZ, 0xc0, !PT ;  /* 0x0000000f030f7812 */ /* 0x000fe400078ec0ff */
[----:B------:R-:W-:Y:S02]  /*03f0*/  SHF.R.U32.HI R3, RZ, 0x4, R12 ;  /* 0x00000004ff037819 */ /* 0x000fe4000001160c */
[----:B------:R-:W-:Y:S02]  /*0400*/  IADD3 R10, -R15, R10, RZ ;  /* 0x0000000a0f0a7210 */ /* 0x000fe40007ffe1ff */
[----:B------:R-:W-:-:S02]  /*0410*/  LOP3.LUT R14, R3, 0xf, RZ, 0xc0, !PT ;  /* 0x0000000f030e7812 */ /* 0x000fc400078ec0ff */
[--C-:B------:R-:W-:Y:S01]  /*0420*/  SHF.R.U32.HI R3, RZ, 0x8, R12.reuse ;  /* 0x00000008ff037819 */ /* 0x100fe2000001160c */
[----:B------:R1:W4:Y:S01]  /*0430*/  I2F.F16 R17, R10 ;  /* 0x0000000a00117306 */ /* 0x0003220000200c00 */
[----:B------:R-:W-:Y:S01]  /*0440*/  LEA.HI R18, R12, -R15, RZ, 0x4 ;  /* 0x8000000f0c127211 */ /* 0x000fe200078f20ff */
[----:B------:R-:W-:Y:S01]  /*0450*/  IMAD.IADD R14, R14, 0x1, -R15 ;  /* 0x000000010e0e7824 */ /* 0x000fe200078e0a0f */
[----:B0-----:R-:W-:Y:S02]  /*0460*/  LOP3.LUT R8, R3, 0xf, RZ, 0xc0, !PT ;  /* 0x0000000f03087812 */ /* 0x001fe400078ec0ff */
[----:B------:R-:W-:Y:S02]  /*0470*/  SHF.R.U32.HI R3, RZ, 0xc, R12 ;  /* 0x0000000cff037819 */ /* 0x000fe4000001160c */
[----:B------:R-:W-:Y:S01]  /*0480*/  IADD3 R8, -R15, R8, RZ ;  /* 0x000000080f087210 */ /* 0x000fe20007ffe1ff */
[----:B------:R-:W0:Y:S01]  /*0490*/  I2F.F16 R19, R14 ;  /* 0x0000000e00137306 */ /* 0x000e220000200c00 */
[----:B------:R-:W-:-:S02]  /*04a0*/  LOP3.LUT R2, R3, 0xf, RZ, 0xc0, !PT ;  /* 0x0000000f03027812 */ /* 0x000fc400078ec0ff */
[----:B------:R-:W-:Y:S02]  /*04b0*/  SHF.R.U32.HI R3, RZ, 0x10, R12 ;  /* 0x00000010ff037819 */ /* 0x000fe4000001160c */
[----:B-1----:R-:W-:Y:S01]  /*04c0*/  LOP3.LUT R10, R7, 0xf, RZ, 0xc0, !PT ;  /* 0x0000000f070a7812 */ /* 0x002fe200078ec0ff */
[----:B------:R-:W-:Y:S01]  /*04d0*/  IMAD.IADD R29, R2, 0x1, -R15 ;  /* 0x00000001021d7824 */ /* 0x000fe200078e0a0f */
[----:B------:R-:W-:Y:S01]  /*04e0*/  LOP3.LUT R6, R3, 0xf, RZ, 0xc0, !PT ;  /* 0x0000000f03067812 */ /* 0x000fe200078ec0ff */
[----:B------:R-:W-:Y:S01]  /*04f0*/  IMAD.WIDE R2, R13, 0x2, R4 ;  /* 0x000000020d027825 */ /* 0x000fe200078e0204 */
[----:B------:R1:W2:Y:S03]  /*0500*/  I2F.F16 R27, R8 ;  /* 0x00000008001b7306 */ /* 0x0002a60000200c00 */
[----:B----4-:R-:W-:Y:S01]  /*0510*/  HMUL2 R17, R17.H0_H0, R0.H0_H0 ;  /* 0x2000000011117232 */ /* 0x010fe20000000800 */
[----:B------:R-:W-:Y:S01]  /*0520*/  IADD3 R25, -R15, R6, RZ ;  /* 0x000000060f197210 */ /* 0x000fe20007ffe1ff */
[----:B------:R-:W-:-:S02]  /*0530*/  IMAD.IADD R23, R10, 0x1, -R15 ;  /* 0x000000010a177824 */ /* 0x000fc400078e0a0f */
[----:B------:R-:W-:Y:S01]  /*0540*/  IMAD.WIDE R6, R13, 0x2, R2 ;  /* 0x000000020d067825 */ /* 0x000fe200078e0202 */
[----:B------:R3:W-:Y:S01]  /*0550*/  STG.E.U16 desc[UR4][R4.64], R17 ;  /* 0x0000001104007986 */ /* 0x0007e2000c101504 */
[----:B------:R-:W4:Y:S01]  /*0560*/  I2F.F16 R29, R29 ;  /* 0x0000001d001d7306 */ /* 0x000f220000200c00 */
[----:B-1----:R-:W-:Y:S01]  /*0570*/  SHF.R.U32.HI R8, RZ, 0x18, R12 ;  /* 0x00000018ff087819 */ /* 0x002fe2000001160c */
[----:B0-----:R-:W-:-:S03]  /*0580*/  HMUL2 R12, R19.H0_H0, R0.H0_H0 ;  /* 0x20000000130c7232 */ /* 0x001fc60000000800 */
[----:B------:R-:W-:Y:S01]  /*0590*/  LOP3.LUT R10, R8, 0xf, RZ, 0xc0, !PT ;  /* 0x0000000f080a7812 */ /* 0x000fe200078ec0ff */
[----:B------:R-:W-:Y:S01]  /*05a0*/  IMAD.WIDE R8, R13, 0x2, R6 ;  /* 0x000000020d087825 */ /* 0x000fe200078e0206 */
[----:B------:R-:W-:Y:S01]  /*05b0*/  PRMT R20, R12, 0x7610, R20 ;  /* 0x000076100c147816 */ /* 0x000fe20000000014 */
[----:B------:R-:W0:Y:S01]  /*05c0*/  I2F.F16 R25, R25 ;  /* 0x0000001900197306 */ /* 0x000e220000200c00 */
[----:B------:R-:W-:Y:S01]  /*05d0*/  IADD3 R21, -R15, R10, RZ ;  /* 0x0000000a0f157210 */ /* 0x000fe20007ffe1ff */
[-C--:B--2---:R-:W-:Y:S02]  /*05e0*/  HMUL2 R27, R27.H0_H0, R0.reuse.H0_H0 ;  /* 0x200000001b1b7232 */ /* 0x084fe40000000800 */
[C---:B------:R-:W-:Y:S01]  /*05f0*/  IMAD.WIDE R10, R13.reuse, 0x2, R8 ;  /* 0x000000020d0a7825 */ /* 0x040fe200078e0208 */
[----:B------:R-:W-:Y:S03]  /*0600*/  STG.E.U16 desc[UR4][R2.64], R20 ;  /* 0x0000001402007986 */ /* 0x000fe6000c101504 */
[----:B----4-:R-:W-:Y:S01]  /*0610*/  HMUL2 R29, R29.H0_H0, R0.H0_H0 ;  /* 0x200000001d1d7232 */ /* 0x010fe20000000800 */
[----:B------:R-:W1:Y:S01]  /*0620*/  I2F.F16 R23, R23 ;  /* 0x0000001700177306 */ /* 0x000e620000200c00 */
[----:B------:R-:W-:Y:S01]  /*0630*/  STG.E.U16 desc[UR4][R6.64], R27 ;  /* 0x0000001b06007986 */ /* 0x000fe2000c101504 */
[----:B------:R-:W-:-:S03]  /*0640*/  IMAD.WIDE R14, R13, 0x2, R10 ;  /* 0x000000020d0e7825 */ /* 0x000fc600078e020a */
[----:B------:R-:W-:Y:S01]  /*0650*/  STG.E.U16 desc[UR4][R8.64], R29 ;  /* 0x0000001d08007986 */ /* 0x000fe2000c101504 */
[-C--:B0-----:R-:W-:Y:S02]  /*0660*/  HMUL2 R25, R25.H0_H0, R0.reuse.H0_H0 ;  /* 0x2000000019197232 */ /* 0x081fe40000000800 */
[----:B------:R-:W0:Y:S01]  /*0670*/  I2F.F16 R21, R21 ;  /* 0x0000001500157306 */ /* 0x000e220000200c00 */
[----:B---3--:R-:W-:Y:S02]  /*0680*/  IMAD.WIDE R16, R13, 0x2, R14 ;  /* 0x000000020d107825 */ /* 0x008fe400078e020e */
[----:B------:R-:W-:Y:S02]  /*0690*/  STG.E.U16 desc[UR4][R10.64], R25 ;  /* 0x000000190a007986 */ /* 0x000fe4000c101504 */
[----:B-1----:R-:W-:-:S03]  /*06a0*/  HMUL2 R23, R23.H0_H0, R0.H0_H0 ;  /* 0x2000000017177232 */ /* 0x002fc60000000800 */
[----:B------:R-:W1:Y:S01]  /*06b0*/  I2F.F16 R19, R18 ;  /* 0x0000001200137306 */ /* 0x000e620000200c00 */
[----:B------:R-:W-:Y:S01]  /*06c0*/  IMAD.WIDE R12, R13, 0x2, R16 ;  /* 0x000000020d0c7825 */ /* 0x000fe200078e0210 */
[----:B------:R-:W-:Y:S03]  /*06d0*/  STG.E.U16 desc[UR4][R14.64], R23 ;  /* 0x000000170e007986 */ /* 0x000fe6000c101504 */
[----:B0-----:R-:W-:-:S05]  /*06e0*/  HMUL2 R21, R21.H0_H0, R0.H0_H0 ;  /* 0x2000000015157232 */ /* 0x001fca0000000800 */
[----:B------:R-:W-:Y:S01]  /*06f0*/  STG.E.U16 desc[UR4][R16.64], R21 ;  /* 0x0000001510007986 */ /* 0x000fe2000c101504 */
[----:B-1----:R-:W-:-:S05]  /*0700*/  HMUL2 R19, R19.H0_H0, R0.H0_H0 ;  /* 0x2000000013137232 */ /* 0x002fca0000000800 */
[----:B------:R-:W-:Y:S01]  /*0710*/  STG.E.U16 desc[UR4][R12.64], R19 ;  /* 0x000000130c007986 */ /* 0x000fe2000c101504 */
[----:B------:R-:W-:Y:S05]  /*0720*/  EXIT ;  /* 0x000000000000794d */ /* 0x000fea0003800000 */
.L_x_0:
[----:B------:R-:W-:-:S00]  /*0730*/  BRA `(.L_x_0) ;  /* 0xfffffffc00fc7947 */ /* 0x000fc0000383ffff */
[----:B------:R-:W-:-:S00]  /*0740*/  NOP ;  /* 0x0000000000007918 */ /* 0x000fc00000000000 */
        /* <DEDUP_REMOVED lines=11> */
.L_x_2:


//--------------------- .text._Z22make_sequential_kernelPKjPjS0_ii --------------------------
	.section	.text._Z22make_sequential_kernelPKjPjS0_ii,"ax",@progbits
	.align	128
        .global         _Z22make_sequential_kernelPKjPjS0_ii
        .type           _Z22make_sequential_kernelPKjPjS0_ii,@function
        .size           _Z22make_sequential_kernelPKjPjS0_ii,(.L_x_3 - _Z22make_sequential_kernelPKjPjS0_ii)
        .other          _Z22make_sequential_kernelPKjPjS0_ii,@"STO_CUDA_ENTRY STV_DEFAULT"
_Z22make_sequential_kernelPKjPjS0_ii:
.text._Z22make_sequential_kernelPKjPjS0_ii:
[----:B------:R-:W-:Y:S01]  /*0000*/  LDC R1, c[0x0][0x28] ;  /* 0x00000a00ff017b82 */ /* 0x000fe20000000800 */
[----:B------:R-:W0:Y:S07]  /*0010*/  S2R R5, SR_CTAID.Y ;  /* 0x0000000000057919 */ /* 0x000e2e0000002600 */
[----:B------:R-:W1:Y:S01]  /*0020*/  LDC.64 R14, c[0x0][0x220] ;  /* 0x00008800ff0e7b82 */ /* 0x000e620000000a00 */
[----:B------:R-:W-:Y:S01]  /*0030*/  ULDC.64 UR6, c[0x0][0x208] ;  /* 0x0000820000067ab9 */ /* 0x000fe20000000a00 */
[----:B------:R-:W-:Y:S01]  /*0040*/  ULDC UR4, c[0x0][0x22c] ;  /* 0x00008b0000047ab9 */ /* 0x000fe20000000800 */
[----:B------:R-:W2:Y:S05]  /*0050*/  S2R R0, SR_CTAID.X ;  /* 0x0000000000007919 */ /* 0x000eaa0000002500 */
[----:B------:R-:W3:Y:S01]  /*0060*/  LDC.64 R20, c[0x0][0x210] ;  /* 0x00008400ff147b82 */ /* 0x000ee20000000a00 */
[----:B0-----:R-:W-:-:S04]  /*0070*/  IMAD.SHL.U32 R3, R5, 0x8, RZ ;  /* 0x0000000805037824 */ /* 0x001fc800078e00ff */
[----:B-1----:R-:W-:-:S05]  /*0080*/  IMAD.WIDE R14, R3, 0x4, R14 ;  /* 0x00000004030e7825 */ /* 0x002fca00078e020e */
[----:B------:R-:W4:Y:S04]  /*0090*/  LDG.E.CONSTANT R9, desc[UR6][R14.64] ;  /* 0x000000060e097981 */ /* 0x000f28000c1e9900 */
[----:B------:R-:W5:Y:S01]  /*00a0*/  LDG.E.CONSTANT R4, desc[UR6][R14.64+0x4] ;  /* 0x000004060e047981 */ /* 0x000f62000c1e9900 */
[----:B------:R-:W2:Y:S03]  /*00b0*/  S2R R3, SR_TID.X ;  /* 0x0000000000037919 */ /* 0x000ea60000002100 */
[----:B------:R-:W3:Y:S04]  /*00c0*/  LDG.E.CONSTANT R2, desc[UR6][R14.64+0x8] ;  /* 0x000008060e027981 */ /* 0x000ee8000c1e9900 */
[----:B------:R-:W3:Y:S01]  /*00d0*/  LDG.E.CONSTANT R22, desc[UR6][R14.64+0xc] ;  /* 0x00000c060e167981 */ /* 0x000ee2000c1e9900 */
[----:B------:R-:W-:-:S03]  /*00e0*/  USHF.R.S32.HI UR4, URZ, 0x1, UR4 ;  /* 0x000000013f047899 */ /* 0x000fc60008011404 */
[----:B------:R-:W3:Y:S04]  /*00f0*/  LDG.E.CONSTANT R8, desc[UR6][R14.64+0x10] ;  /* 0x000010060e087981 */ /* 0x000ee8000c1e9900 */
[----:B------:R-:W3:Y:S04]  /*0100*/  LDG.E.CONSTANT R7, desc[UR6][R14.64+0x14] ;  /* 0x000014060e077981 */ /* 0x000ee8000c1e9900 */
[----:B------:R-:W3:Y:S01]  /*0110*/  LDG.E.CONSTANT R6, desc[UR6][R14.64+0x18] ;  /* 0x000018060e067981 */ /* 0x000ee2000c1e9900 */
[----:B--2---:R-:W-:Y:S01]  /*0120*/  IMAD R0, R0, 0x40, R3 ;  /* 0x0000004000007824 */ /* 0x004fe200078e0203 */
[----:B----4-:R-:W-:-:S02]  /*0130*/  SHF.R.S32.HI R3, RZ, 0x3, R9 ;  /* 0x00000003ff037819 */ /* 0x010fc40000011409 */
[----:B-----5:R-:W-:-:S03]  /*0140*/  SHF.R.S32.HI R11, RZ, 0x3, R4 ;  /* 0x00000003ff0b7819 */ /* 0x020fc60000011404 */
[--C-:B------:R-:W-:Y:S02]  /*0150*/  IMAD R3, R3, UR4, R0.reuse ;  /* 0x0000000403037c24 */ /* 0x100fe4000f8e0200 */
[----:B------:R-:W-:Y:S02]  /*0160*/  IMAD R11, R11, UR4, R0 ;  /* 0x000000040b0b7c24 */ /* 0x000fe4000f8e0200 */
[--C-:B---3--:R-:W-:Y:S02]  /*0170*/  IMAD.WIDE R16, R3, 0x8, R20.reuse ;  /* 0x0000000803107825 */ /* 0x108fe400078e0214 */
[----:B------:R0:W2:Y:S02]  /*0180*/  LDG.E.CONSTANT R3, desc[UR6][R14.64+0x1c] ;  /* 0x00001c060e037981 */ /* 0x0000a4000c1e9900 */
[----:B------:R-:W-:Y:S02]  /*0190*/  IMAD.WIDE R18, R11, 0x8, R20 ;  /* 0x000000080b127825 */ /* 0x000fe400078e0214 */
[----:B------:R-:W3:Y:S04]  /*01a0*/  LDG.E.64.CONSTANT R16, desc[UR6][R16.64] ;  /* 0x0000000610107981 */ /* 0x000ee8000c1e9b00 */
[----:B------:R-:W4:Y:S01]  /*01b0*/  LDG.E.64.CONSTANT R18, desc[UR6][R18.64] ;  /* 0x0000000612127981 */ /* 0x000f22000c1e9b00 */
[----:B------:R-:W-:-:S02]  /*01c0*/  SHF.R.S32.HI R11, RZ, 0x3, R2 ;  /* 0x00000003ff0b7819 */ /* 0x000fc40000011402 */
[----:B------:R-:W-:-:S03]  /*01d0*/  SHF.R.S32.HI R13, RZ, 0x3, R22 ;  /* 0x00000003ff0d7819 */ /* 0x000fc60000011416 */
[----:B------:R-:W-:Y:S01]  /*01e0*/  IMAD R11, R11, UR4, R0 ;  /* 0x000000040b0b7c24 */ /* 0x000fe2000f8e0200 */
[----:B------:R-:W-:Y:S01]  /*01f0*/  SHF.R.S32.HI R23, RZ, 0x3, R8 ;  /* 0x00000003ff177819 */ /* 0x000fe20000011408 */
[----:B------:R-:W-:Y:S02]  /*0200*/  IMAD R13, R13, UR4, R0 ;  /* 0x000000040d0d7c24 */ /* 0x000fe4000f8e0200 */
[----:B------:R-:W-:-:S04]  /*0210*/  IMAD.WIDE R10, R11, 0x8, R20 ;  /* 0x000000080b0a7825 */ /* 0x000fc800078e0214 */
[----:B------:R-:W-:Y:S02]  /*0220*/  IMAD R25, R23, UR4, R0 ;  /* 0x0000000417197c24 */ /* 0x000fe4000f8e0200 */
[--C-:B------:R-:W-:Y:S01]  /*0230*/  IMAD.WIDE R12, R13, 0x8, R20.reuse ;  /* 0x000000080d0c7825 */ /* 0x100fe200078e0214 */
[----:B------:R-:W5:Y:S03]  /*0240*/  LDG.E.64.CONSTANT R10, desc[UR6][R10.64] ;  /* 0x000000060a0a7981 */ /* 0x000f66000c1e9b00 */
[----:B------:R-:W-:Y:S02]  /*0250*/  IMAD.SHL.U32 R9, R9, 0x4, RZ ;  /* 0x0000000409097824 */ /* 0x000fe400078e00ff */
[----:B0-----:R-:W-:Y:S01]  /*0260*/  IMAD.WIDE R14, R25, 0x8, R20 ;  /* 0x00000008190e7825 */ /* 0x001fe200078e0214 */
[----:B------:R-:W-:Y:S01]  /*0270*/  SHF.R.S32.HI R25, RZ, 0x3, R7 ;  /* 0x00000003ff197819 */ /* 0x000fe20000011407 */
[----:B------:R-:W5:Y:S02]  /*0280*/  LDG.E.64.CONSTANT R12, desc[UR6][R12.64] ;  /* 0x000000060c0c7981 */ /* 0x000f64000c1e9b00 */
[----:B------:R-:W-:Y:S01]  /*0290*/  IMAD.SHL.U32 R23, R4, 0x4, RZ ;  /* 0x0000000404177824 */ /* 0x000fe200078e00ff */
[----:B------:R-:W-:Y:S01]  /*02a0*/  LOP3.LUT R9, R9, 0x1c, RZ, 0xc0, !PT ;  /* 0x0000001c09097812 */ /* 0x000fe200078ec0ff */
[----:B------:R-:W-:Y:S01]  /*02b0*/  IMAD R25, R25, UR4, R0 ;  /* 0x0000000419197c24 */ /* 0x000fe2000f8e0200 */
[----:B------:R-:W-:Y:S01]  /*02c0*/  SHF.R.S32.HI R27, RZ, 0x3, R6 ;  /* 0x00000003ff1b7819 */ /* 0x000fe20000011406 */
[----:B------:R-:W5:Y:S01]  /*02d0*/  LDG.E.64.CONSTANT R14, desc[UR6][R14.64] ;  /* 0x000000060e0e7981 */ /* 0x000f62000c1e9b00 */
[----:B------:R-:W-:-:S02]  /*02e0*/  LOP3.LUT R23, R23, 0x1c, RZ, 0xc0, !PT ;  /* 0x0000001c17177812 */ /* 0x000fc400078ec0ff */
[-CC-:B---3--:R-:W-:Y:S02]  /*02f0*/  SHF.R.U64 R4, R16, R9.reuse, R17.reuse ;  /* 0x0000000910047219 */ /* 0x188fe40000001211 */
[----:B------:R-:W-:Y:S01]  /*0300*/  SHF.R.U32.HI R9, RZ, R9, R17 ;  /* 0x00000009ff097219 */ /* 0x000fe20000011611 */
[----:B------:R-:W-:Y:S01]  /*0310*/  IMAD.WIDE R16, R25, 0x8, R20 ;  /* 0x0000000819107825 */ /* 0x000fe200078e0214 */
[-CC-:B----4-:R-:W-:Y:S02]  /*0320*/  SHF.R.U64 R24, R18, R23.reuse, R19.reuse ;  /* 0x0000001712187219 */ /* 0x190fe40000001213 */
[----:B------:R-:W-:Y:S01]  /*0330*/  SHF.R.U32.HI R23, RZ, R23, R19 ;  /* 0x00000017ff177219 */ /* 0x000fe20000011613 */
[----:B------:R-:W-:Y:S01]  /*0340*/  IMAD R19, R27, UR4, R0 ;  /* 0x000000041b137c24 */ /* 0x000fe2000f8e0200 */
[----:B--2---:R-:W-:Y:S01]  /*0350*/  SHF.R.S32.HI R25, RZ, 0x3, R3 ;  /* 0x00000003ff197819 */ /* 0x004fe20000011403 */
[----:B------:R-:W2:Y:S02]  /*0360*/  LDG.E.64.CONSTANT R16, desc[UR6][R16.64] ;  /* 0x0000000610107981 */ /* 0x000ea4000c1e9b00 */
[----:B------:R-:W-:-:S04]  /*0370*/  IMAD.WIDE R18, R19, 0x8, R20 ;  /* 0x0000000813127825 */ /* 0x000fc800078e0214 */
[----:B------:R-:W-:Y:S02]  /*0380*/  IMAD R25, R25, UR4, R0 ;  /* 0x0000000419197c24 */ /* 0x000fe4000f8e0200 */
[----:B------:R-:W3:Y:S02]  /*0390*/  LDG.E.64.CONSTANT R18, desc[UR6][R18.64] ;  /* 0x0000000612127981 */ /* 0x000ee4000c1e9b00 */
[----:B------:R-:W-:-:S06]  /*03a0*/  IMAD.WIDE R20, R25, 0x8, R20 ;  /* 0x0000000819147825 */ /* 0x000fcc00078e0214 */
[----:B------:R-:W4:Y:S01]  /*03b0*/  LDG.E.64.CONSTANT R20, desc[UR6][R20.64] ;  /* 0x0000000614147981 */ /* 0x000f22000c1e9b00 */
[----:B------:R-:W-:Y:S02]  /*03c0*/  IMAD.SHL.U32 R25, R24, 0x10, RZ ;  /* 0x0000001018197824 */ /* 0x000fe400078e00ff */
[----:B------:R-:W-:Y:S01]  /*03d0*/  IMAD.SHL.U32 R2, R2, 0x4, RZ ;  /* 0x0000000402027824 */ /* 0x000fe200078e00ff */
[----:B------:R-:W-:Y:S01]  /*03e0*/  SHF.L.U64.HI R24, R24, 0x4, R23 ;  /* 0x0000000418187819 */ /* 0x000fe20000010217 */
[----:B------:R-:W-:Y:S01]  /*03f0*/  IMAD.SHL.U32 R22, R22, 0x4, RZ ;  /* 0x0000000416167824 */ /* 0x000fe200078e00ff */
[----:B------:R-:W-:Y:S02]  /*0400*/  LOP3.LUT R25, R25, 0xf0, RZ, 0xc0, !PT ;  /* 0x000000f019197812 */ /* 0x000fe400078ec0ff */
[----:B------:R-:W-:Y:S02]  /*0410*/  LOP3.LUT R23, R2, 0x1c, RZ, 0xc0, !PT ;  /* 0x0000001c02177812 */ /* 0x000fe400078ec0ff */
[----:B------:R-:W-:-:S02]  /*0420*/  LOP3.LUT R4, R25, 0xf, R4, 0xf8, !PT ;  /* 0x0000000f19047812 */ /* 0x000fc400078ef804 */
[-CC-:B-----5:R-:W-:Y:S02]  /*0430*/  SHF.R.U64 R2, R10, R23.reuse, R11.reuse ;  /* 0x000000170a027219 */ /* 0x1a0fe4000000120b */
[----:B------:R-:W-:Y:S01]  /*0440*/  SHF.R.U32.HI R25, RZ, R23, R11 ;  /* 0x00000017ff197219 */ /* 0x000fe2000001160b */
[----:B------:R-:W-:Y:S01]  /*0450*/  IMAD.SHL.U32 R8, R8, 0x4, RZ ;  /* 0x0000000408087824 */ /* 0x000fe200078e00ff */
[----:B------:R-:W-:Y:S02]  /*0460*/  LOP3.LUT R11, R22, 0x1c, RZ, 0xc0, !PT ;  /* 0x0000001c160b7812 */ /* 0x000fe400078ec0ff */
[----:B------:R-:W-:Y:S01]  /*0470*/  LOP3.LUT R24, R24, 0xf0, RZ, 0xc0, !PT ;  /* 0x000000f018187812 */ /* 0x000fe200078ec0ff */
[----:B------:R-:W-:Y:S01]  /*0480*/  IMAD.SHL.U32 R23, R2, 0x100, RZ ;  /* 0x0000010002177824 */ /* 0x000fe200078e00ff */
[----:B------:R-:W-:Y:S02]  /*0490*/  SHF.R.U64 R10, R12, R11, R13 ;  /* 0x0000000b0c0a7219 */ /* 0x000fe4000000120d */
[----:B------:R-:W-:-:S02]  /*04a0*/  LOP3.LUT R9, R24, 0xf, R9, 0xf8, !PT ;  /* 0x0000000f18097812 */ /* 0x000fc400078ef809 */
[----:B------:R-:W-:Y:S02]  /*04b0*/  SHF.L.U64.HI R22, R2, 0x8, R25 ;  /* 0x0000000802167819 */ /* 0x000fe40000010219 */
[----:B------:R-:W-:Y:S02]  /*04c0*/  SHF.R.U32.HI R13, RZ, R11, R13 ;  /* 0x0000000bff0d7219 */ /* 0x000fe4000001160d */
[----:B------:R-:W-:Y:S01]  /*04d0*/  LOP3.LUT R11, R8, 0x1c, RZ, 0xc0, !PT ;  /* 0x0000001c080b7812 */ /* 0x000fe200078ec0ff */
[----:B------:R-:W-:Y:S01]  /*04e0*/  IMAD.SHL.U32 R7, R7, 0x4, RZ ;  /* 0x0000000407077824 */ /* 0x000fe200078e00ff */
[----:B------:R-:W-:Y:S02]  /*04f0*/  LOP3.LUT R23, R4, 0xf00, R23, 0xf8, !PT ;  /* 0x00000f0004177812 */ /* 0x000fe400078ef817 */
[----:B------:R-:W-:Y:S02]  /*0500*/  LOP3.LUT R9, R9, 0xf00, R22, 0xf8, !PT ;  /* 0x00000f0009097812 */ /* 0x000fe400078ef816 */
[----:B------:R-:W-:-:S02]  /*0510*/  SHF.L.U64.HI R8, R10, 0xc, R13 ;  /* 0x0000000c0a087819 */ /* 0x000fc4000001020d */
[-CC-:B------:R-:W-:Y:S01]  /*0520*/  SHF.R.U64 R4, R14, R11.reuse, R15.reuse ;  /* 0x0000000b0e047219 */ /* 0x180fe2000000120f */
[----:B------:R-:W-:Y:S01]  /*0530*/  IMAD.SHL.U32 R2, R10, 0x1000, RZ ;  /* 0x000010000a027824 */ /* 0x000fe200078e00ff */
[----:B------:R-:W-:Y:S01]  /*0540*/  SHF.R.U32.HI R11, RZ, R11, R15 ;  /* 0x0000000bff0b7219 */ /* 0x000fe2000001160f */
[----:B------:R-:W-:Y:S01]  /*0550*/  IMAD.SHL.U32 R6, R6, 0x4, RZ ;  /* 0x0000000406067824 */ /* 0x000fe200078e00ff */
[----:B------:R-:W-:Y:S01]  /*0560*/  LOP3.LUT R7, R7, 0x1c, RZ, 0xc0, !PT ;  /* 0x0000001c07077812 */ /* 0x000fe200078ec0ff */
[C---:B------:R-:W-:Y:S01]  /*0570*/  IMAD.U32 R13, R4.reuse, 0x10000, RZ ;  /* 0x00010000040d7824 */ /* 0x040fe200078e00ff */
[----:B------:R-:W-:Y:S02]  /*0580*/  LOP3.LUT R15, R9, 0xf000, R8, 0xf8, !PT ;  /* 0x0000f000090f7812 */ /* 0x000fe400078ef808 */
[----:B------:R-:W0:Y:S01]  /*0590*/  LDC.64 R8, c[0x0][0x218] ;  /* 0x00008600ff087b82 */ /* 0x000e220000000a00 */
[----:B------:R-:W-:Y:S02]  /*05a0*/  SHF.L.U64.HI R4, R4, 0x10, R11 ;  /* 0x0000001004047819 */ /* 0x000fe4000001020b */
[----:B------:R-:W-:Y:S01]  /*05b0*/  LOP3.LUT R2, R23, 0xf000, R2, 0xf8, !PT ;  /* 0x0000f00017027812 */ /* 0x000fe200078ef802 */
[----:B------:R-:W-:Y:S01]  /*05c0*/  IMAD.SHL.U32 R3, R3, 0x4, RZ ;  /* 0x0000000403037824 */ /* 0x000fe200078e00ff */
[----:B------:R-:W-:-:S02]  /*05d0*/  LOP3.LUT R4, R15, 0xf0000, R4, 0xf8, !PT ;  /* 0x000f00000f047812 */ /* 0x000fc400078ef804 */
[----:B------:R-:W-:Y:S02]  /*05e0*/  LOP3.LUT R13, R2, 0xf0000, R13, 0xf8, !PT ;  /* 0x000f0000020d7812 */ /* 0x000fe400078ef80d */
[----:B------:R-:W-:Y:S01]  /*05f0*/  LOP3.LUT R3, R3, 0x1c, RZ, 0xc0, !PT ;  /* 0x0000001c03037812 */ /* 0x000fe200078ec0ff */
[----:B------:R-:W-:-:S04]  /*0600*/  IMAD R5, R5, UR4, R0 ;  /* 0x0000000405057c24 */ /* 0x000fc8000f8e0200 */
[----:B0-----:R-:W-:Y:S01]  /*0610*/  IMAD.WIDE R8, R5, 0x8, R8 ;  /* 0x0000000805087825 */ /* 0x001fe200078e0208 */
[-CC-:B--2---:R-:W-:Y:S02]  /*0620*/  SHF.R.U64 R11, R16, R7.reuse, R17.reuse ;  /* 0x00000007100b7219 */ /* 0x184fe40000001211 */
[----:B------:R-:W-:Y:S02]  /*0630*/  SHF.R.U32.HI R16, RZ, R7, R17 ;  /* 0x00000007ff107219 */ /* 0x000fe40000011611 */
[----:B------:R-:W-:Y:S01]  /*0640*/  LOP3.LUT R7, R6, 0x1c, RZ, 0xc0, !PT ;  /* 0x0000001c06077812 */ /* 0x000fe200078ec0ff */
[C---:B------:R-:W-:Y:S01]  /*0650*/  IMAD.SHL.U32 R2, R11.reuse, 0x100000, RZ ;  /* 0x001000000b027824 */ /* 0x040fe200078e00ff */
[----:B------:R-:W-:Y:S02]  /*0660*/  SHF.L.U64.HI R11, R11, 0x14, R16 ;  /* 0x000000140b0b7819 */ /* 0x000fe40000010210 */
[-CC-:B---3--:R-:W-:Y:S02]  /*0670*/  SHF.R.U64 R6, R18, R7.reuse, R19.reuse ;  /* 0x0000000712067219 */ /* 0x188fe40000001213 */
[----:B------:R-:W-:-:S02]  /*0680*/  SHF.R.U32.HI R19, RZ, R7, R19 ;  /* 0x00000007ff137219 */ /* 0x000fc40000011613 */
[----:B------:R-:W-:Y:S01]  /*0690*/  LOP3.LUT R11, R4, 0xf00000, R11, 0xf8, !PT ;  /* 0x00f00000040b7812 */ /* 0x000fe200078ef80b */
[----:B------:R-:W-:Y:S01]  /*06a0*/  IMAD.SHL.U32 R7, R6, 0x1000000, RZ ;  /* 0x0100000006077824 */ /* 0x000fe200078e00ff */
[----:B------:R-:W-:Y:S02]  /*06b0*/  LOP3.LUT R2, R13, 0xf00000, R2, 0xf8, !PT ;  /* 0x00f000000d027812 */ /* 0x000fe400078ef802 */
[-C--:B----4-:R-:W-:Y:S02]  /*06c0*/  SHF.R.U64 R4, R20, R3.reuse, R21 ;  /* 0x0000000314047219 */ /* 0x090fe40000001215 */
[----:B------:R-:W-:Y:S02]  /*06d0*/  SHF.L.U64.HI R6, R6, 0x18, R19 ;  /* 0x0000001806067819 */ /* 0x000fe40000010213 */
[----:B------:R-:W-:Y:S02]  /*06e0*/  SHF.R.U32.HI R3, RZ, R3, R21 ;  /* 0x00000003ff037219 */ /* 0x000fe40000011615 */
[----:B------:R-:W-:Y:S01]  /*06f0*/  LOP3.LUT R7, R2, 0xf000000, R7, 0xf8, !PT ;  /* 0x0f00000002077812 */ /* 0x000fe200078ef807 */
[----:B------:R-:W-:Y:S01]  /*0700*/  IMAD.SHL.U32 R2, R4, 0x10000000, RZ ;  /* 0x1000000004027824 */ /* 0x000fe200078e00ff */
[----:B------:R-:W-:-:S02]  /*0710*/  LOP3.LUT R6, R11, 0xf000000, R6, 0xf8, !PT ;  /* 0x0f0000000b067812 */ /* 0x000fc400078ef806 */
[----:B------:R-:W-:Y:S02]  /*0720*/  SHF.L.U64.HI R3, R4, 0x1c, R3 ;  /* 0x0000001c04037819 */ /* 0x000fe40000010203 */
[----:B------:R-:W-:Y:S02]  /*0730*/  LOP3.LUT R2, R7, 0xf0000000, R2, 0xf8, !PT ;  /* 0xf000000007027812 */ /* 0x000fe400078ef802 */
[----:B------:R-:W-:-:S05]  /*0740*/  LOP3.LUT R3, R6, 0xf0000000, R3, 0xf8, !PT ;  /* 0xf000000006037812 */ /* 0x000fca00078ef803 */
[----:B------:R-:W-:Y:S01]  /*0750*/  STG.E.64 desc[UR6][R8.64], R2 ;  /* 0x0000000208007986 */ /* 0x000fe2000c101b06 */
[----:B------:R-:W-:Y:S05]  /*0760*/  EXIT ;  /* 0x000000000000794d */ /* 0x000fea0003800000 */
.L_x_1:
        /* <DEDUP_REMOVED lines=9> */
.L_x_3:


//--------------------- .nv.shared.reserved.0     --------------------------
	.section	.nv.shared.reserved.0,"aw",@nobits
	.weak		__nv_reservedSMEM_offset_0_alias
	.size		__nv_reservedSMEM_offset_0_alias, 0, 0
	.other		__nv_reservedSMEM_offset_0_alias,@"STO_CUDA_RESERVED_SHARED STV_DEFAULT"
__nv_reservedSMEM_offset_0_alias:
	.zero		0


//--------------------- .nv.global                --------------------------
	.section	.nv.global,"aw",@nobits
.nv.global:
	.type		_ZN43_INTERNAL_bdf8495c_12_q4_matrix_cu_69f302f84cuda3std3__48in_placeE,@object
	.size		_ZN43_INTERNAL_bdf8495c_12_q4_matrix_cu_69f302f84cuda3std3__48in_placeE,(_ZN43_INTERNAL_bdf8495c_12_q4_matrix_cu_69f302f84cuda3std6ranges3__45__cpo8distanceE - _ZN43_INTERNAL_bdf8495c_12_q4_matrix_cu_69f302f84cuda3std3__48in_placeE)
_ZN43_INTERNAL_bdf8495c_12_q4_matrix_cu_69f302f84cuda3std3__48in_placeE:
	.zero		1
	.type		_ZN43_INTERNAL_bdf8495c_12_q4_matrix_cu_69f302f84cuda3std6ranges3__45__cpo8distanceE,@object
	.size		_ZN43_INTERNAL_bdf8495c_12_q4_matrix_cu_69f302f84cuda3std6ranges3__45__cpo8distanceE,(_ZN43_INTERNAL_bdf8495c_12_q4_matrix_cu_69f302f84cuda3std3__45__cpo6cbeginE - _ZN43_INTERNAL_bdf8495c_12_q4_matrix_cu_69f302f84cuda3std6ranges3__45__cpo8distanceE)
_ZN43_INTERNAL_bdf8495c_12_q4_matrix_cu_69f302f84cuda3std6ranges3__45__cpo8distanceE:
	.zero		1
	.type		_ZN43_INTERNAL_bdf8495c_12_q4_matrix_cu_69f302f84cuda3std3__45__cpo6cbeginE,@object
	.size		_ZN43_INTERNAL_bdf8495c_12_q4_matrix_cu_69f302f84cuda3std3__45__cpo6cbeginE,(_ZN43_INTERNAL_bdf8495c_12_q4_matrix_cu_69f302f84cuda3std6ranges3__45__cpo7advanceE - _ZN43_INTERNAL_bdf8495c_12_q4_matrix_cu_69f302f84cuda3std3__45__cpo6cbeginE)
_ZN43_INTERNAL_bdf8495c_12_q4_matrix_cu_69f302f84cuda3std3__45__cpo6cbeginE:
	.zero		1
	.type		_ZN43_INTERNAL_bdf8495c_12_q4_matrix_cu_69f302f84cuda3std6ranges3__45__cpo7advanceE,@object
	.size		_ZN43_INTERNAL_bdf8495c_12_q4_matrix_cu_69f302f84cuda3std6ranges3__45__cpo7advanceE,(_ZN43_INTERNAL_bdf8495c_12_q4_matrix_cu_69f302f84cuda3std3__45__cpo7crbeginE - _ZN43_INTERNAL_bdf8495c_12_q4_matrix_cu_69f302f84cuda3std6ranges3__45__cpo7advanceE)
_ZN43_INTERNAL_bdf8495c_12_q4_matrix_cu_69f302f84cuda3std6ranges3__45__cpo7advanceE:
	.zero		1
	.type		_ZN43_INTERNAL_bdf8495c_12_q4_matrix_cu_69f302f84cuda3std3__45__cpo7crbeginE,@object
	.size		_ZN43_INTERNAL_bdf8495c_12_q4_matrix_cu_69f302f84cuda3std3__45__cpo7crbeginE,(_ZN43_INTERNAL_bdf8495c_12_q4_matrix_cu_69f302f84cuda3std6ranges3__45__cpo4dataE - _ZN43_INTERNAL_bdf8495c_12_q4_matrix_cu_69f302f84cuda3std3__45__cpo7crbeginE)
_ZN43_INTERNAL_bdf8495c_12_q4_matrix_cu_69f302f84cuda3std3__45__cpo7crbeginE:
	.zero		1
	.type		_ZN43_INTERNAL_bdf8495c_12_q4_matrix_cu_69f302f84cuda3std6ranges3__45__cpo4dataE,@object
	.size		_ZN43_INTERNAL_bdf8495c_12_q4_matrix_cu_69f302f84cuda3std6ranges3__45__cpo4dataE,(_ZN43_INTERNAL_bdf8495c_12_q4_matrix_cu_69f302f84cuda3std6ranges3__45__cpo5beginE - _ZN43_INTERNAL_bdf8495c_12_q4_matrix_cu_69f302f84cuda3std6ranges3__45__cpo4dataE)
_ZN43_INTERNAL_bdf8495c_12_q4_matrix_cu_69f302f84cuda3std6ranges3__45__cpo4dataE:
	.zero		1
	.type		_ZN43_INTERNAL_bdf8495c_12_q4_matrix_cu_69f302f84cuda3std6ranges3__45__cpo5beginE,@object
	.size		_ZN43_INTERNAL_bdf8495c_12_q4_matrix_cu_69f302f84cuda3std6ranges3__45__cpo5beginE,(_ZN43_INTERNAL_bdf8495c_12_q4_matrix_cu_69f302f84cuda3std3__445_GLOBAL__N__bdf8495c_12_q4_matrix_cu_69f302f86ignoreE - _ZN43_INTERNAL_bdf8495c_12_q4_matrix_cu_69f302f84cuda3std6ranges3__45__cpo5beginE)
_ZN43_INTERNAL_bdf8495c_12_q4_matrix_cu_69f302f84cuda3std6ranges3__45__cpo5beginE:
	.zero		1
	.type		_ZN43_INTERNAL_bdf8495c_12_q4_matrix_cu_69f302f84cuda3std3__445_GLOBAL__N__bdf8495c_12_q4_matrix_cu_69f302f86ignoreE,@object
	.size		_ZN43_INTERNAL_bdf8495c_12_q4_matrix_cu_69f302f84cuda3std3__445_GLOBAL__N__bdf8495c_12_q4_matrix_cu_69f302f86ignoreE,(_ZN43_INTERNAL_bdf8495c_12_q4_matrix_cu_69f302f84cuda3std6ranges3__45__cpo4sizeE - _ZN43_INTERNAL_bdf8495c_12_q4_matrix_cu_69f302f84cuda3std3__445_GLOBAL__N__bdf8495c_12_q4_matrix_cu_69f302f86ignoreE)
_ZN43_INTERNAL_bdf8495c_12_q4_matrix_cu_69f302f84cuda3std3__445_GLOBAL__N__bdf8495c_12_q4_matrix_cu_69f302f86ignoreE:
	.zero		1
	.type		_ZN43_INTERNAL_bdf8495c_12_q4_matrix_cu_69f302f84cuda3std6ranges3__45__cpo4sizeE,@object
	.size		_ZN43_INTERNAL_bdf8495c_12_q4_matrix_cu_69f302f84cuda3std6ranges3__45__cpo4sizeE,(_ZN43_INTERNAL_bdf8495c_12_q4_matrix_cu_69f302f84cuda3std3__45__cpo5beginE - _ZN43_INTERNAL_bdf8495c_12_q4_matrix_cu_69f302f84cuda3std6ranges3__45__cpo4sizeE)
_ZN43_INTERNAL_bdf8495c_12_q4_matrix_cu_69f302f84cuda3std6ranges3__45__cpo4sizeE:
	.zero		1
	.type		_ZN43_INTERNAL_bdf8495c_12_q4_matrix_cu_69f302f84cuda3std3__45__cpo5beginE,@object
	.size		_ZN43_INTERNAL_bdf8495c_12_q4_matrix_cu_69f302f84cuda3std3__45__cpo5beginE,(_ZN43_INTERNAL_bdf8495c_12_q4_matrix_cu_69f302f84cuda3std6ranges3__45__cpo6cbeginE - _ZN43_INTERNAL_bdf8495c_12_q4_matrix_cu_69f302f84cuda3std3__45__cpo5beginE)
_ZN43_INTERNAL_bdf8495c_12_q4_matrix_cu_69f302f84cuda3std3__45__cpo5beginE:
	.zero		1
	.type		_ZN43_INTERNAL_bdf8495c_12_q4_matrix_cu_69f302f84cuda3std6ranges3__45__cpo6cbeginE,@object
	.size		_ZN43_INTERNAL_bdf8495c_12_q4_matrix_cu_69f302f84cuda3std6ranges3__45__cpo6cbeginE,(_ZN43_INTERNAL_bdf8495c_12_q4_matrix_cu_69f302f84cuda3std3__45__cpo6rbeginE - _ZN43_INTERNAL_bdf8495c_12_q4_matrix_cu_69f302f84cuda3std6ranges3__45__cpo6cbeginE)
_ZN43_INTERNAL_bdf8495c_12_q4_matrix_cu_69f302f84cuda3std6ranges3__45__cpo6cbeginE:
	.zero		1
	.type		_ZN43_INTERNAL_bdf8495c_12_q4_matrix_cu_69f302f84cuda3std3__45__cpo6rbeginE,@object
	.size		_ZN43_INTERNAL_bdf8495c_12_q4_matrix_cu_69f302f84cuda3std3__45__cpo6rbeginE,(_ZN43_INTERNAL_bdf8495c_12_q4_matrix_cu_69f302f84cuda3std6ranges3__45__cpo4nextE - _ZN43_INTERNAL_bdf8495c_12_q4_matrix_cu_69f302f84cuda3std3__45__cpo6rbeginE)
_ZN43_INTERNAL_bdf8495c_12_q4_matrix_cu_69f302f84cuda3std3__45__cpo6rbeginE:
	.zero		1
	.type		_ZN43_INTERNAL_bdf8495c_12_q4_matrix_cu_69f302f84cuda3std6ranges3__45__cpo4nextE,@object
	.size		_ZN43_INTERNAL_bdf8495c_12_q4_matrix_cu_69f302f84cuda3std6ranges3__45__cpo4nextE,(_ZN43_INTERNAL_bdf8495c_12_q4_matrix_cu_69f302f84cuda3std6ranges3__45__cpo4swapE - _ZN43_INTERNAL_bdf8495c_12_q4_matrix_cu_69f302f84cuda3std6ranges3__45__cpo4nextE)
_ZN43_INTERNAL_bdf8495c_12_q4_matrix_cu_69f302f84cuda3std6ranges3__45__cpo4nextE:
	.zero		1
	.type		_ZN43_INTERNAL_bdf8495c_12_q4_matrix_cu_69f302f84cuda3std6ranges3__45__cpo4swapE,@object
	.size		_ZN43_INTERNAL_bdf8495c_12_q4_matrix_cu_69f302f84cuda3std6ranges3__45__cpo4swapE,(_ZN43_INTERNAL_bdf8495c_12_q4_matrix_cu_69f302f84cuda3std3__420unreachable_sentinelE - _ZN43_INTERNAL_bdf8495c_12_q4_matrix_cu_69f302f84cuda3std6ranges3__45__cpo4swapE)
_ZN43_INTERNAL_bdf8495c_12_q4_matrix_cu_69f302f84cuda3std6ranges3__45__cpo4swapE:
	.zero		1
	.type		_ZN43_INTERNAL_bdf8495c_12_q4_matrix_cu_69f302f84cuda3std3__420unreachable_sentinelE,@object
	.size		_ZN43_INTERNAL_bdf8495c_12_q4_matrix_cu_69f302f84cuda3std3__420unreachable_sentinelE,(_ZN43_INTERNAL_bdf8495c_12_q4_matrix_cu_69f302f86thrust23THRUST_300001_SM_900_NS6system6detail10sequential3seqE - _ZN43_INTERNAL_bdf8495c_12_q4_matrix_cu_69f302f84cuda3std3__420unreachable_sentinelE)
_ZN43_INTERNAL_bdf8495c_12_q4_matrix_cu_69f302f84cuda3std3__420unreachable_sentinelE:
	.zero		1
	.type		_ZN43_INTERNAL_bdf8495c_12_q4_matrix_cu_69f302f86thrust23THRUST_300001_SM_900_NS6system6detail10sequential3seqE,@object
	.size		_ZN43_INTERNAL_bdf8495c_12_q4_matrix_cu_69f302f86thrust23THRUST_300001_SM_900_NS6system6detail10sequential3seqE,(_ZN43_INTERNAL_bdf8495c_12_q4_matrix_cu_69f302f84cuda3std3__45__cpo4cendE - _ZN43_INTERNAL_bdf8495c_12_q4_matrix_cu_69f302f86thrust23THRUST_300001_SM_900_NS6system6detail10sequential3seqE)
_ZN43_INTERNAL_bdf8495c_12_q4_matrix_cu_69f302f86thrust23THRUST_300001_SM_900_NS6system6detail10sequential3seqE:
	.zero		1
	.type		_ZN43_INTERNAL_bdf8495c_12_q4_matrix_cu_69f302f84cuda3std3__45__cpo4cendE,@object
	.size		_ZN43_INTERNAL_bdf8495c_12_q4_matrix_cu_69f302f84cuda3std3__45__cpo4cendE,(_ZN43_INTERNAL_bdf8495c_12_q4_matrix_cu_69f302f84cuda3std6ranges3__45__cpo9iter_swapE - _ZN43_INTERNAL_bdf8495c_12_q4_matrix_cu_69f302f84cuda3std3__45__cpo4cendE)
_ZN43_INTERNAL_bdf8495c_12_q4_matrix_cu_69f302f84cuda3std3__45__cpo4cendE:
	.zero		1
	.type		_ZN43_INTERNAL_bdf8495c_12_q4_matrix_cu_69f302f84cuda3std6ranges3__45__cpo9iter_swapE,@object
	.size		_ZN43_INTERNAL_bdf8495c_12_q4_matrix_cu_69f302f84cuda3std6ranges3__45__cpo9iter_swapE,(_ZN43_INTERNAL_bdf8495c_12_q4_matrix_cu_69f302f84cuda3std3__45__cpo5crendE - _ZN43_INTERNAL_bdf8495c_12_q4_matrix_cu_69f302f84cuda3std6ranges3__45__cpo9iter_swapE)
_ZN43_INTERNAL_bdf8495c_12_q4_matrix_cu_69f302f84cuda3std6ranges3__45__cpo9iter_swapE:
	.zero		1
	.type		_ZN43_INTERNAL_bdf8495c_12_q4_matrix_cu_69f302f84cuda3std3__45__cpo5crendE,@object
	.size		_ZN43_INTERNAL_bdf8495c_12_q4_matrix_cu_69f302f84cuda3std3__45__cpo5crendE,(_ZN43_INTERNAL_bdf8495c_12_q4_matrix_cu_69f302f84cuda3std6ranges3__45__cpo5cdataE - _ZN43_INTERNAL_bdf8495c_12_q4_matrix_cu_69f302f84cuda3std3__45__cpo5crendE)
_ZN43_INTERNAL_bdf8495c_12_q4_matrix_cu_69f302f84cuda3std3__45__cpo5crendE:
	.zero		1
	.type		_ZN43_INTERNAL_bdf8495c_12_q4_matrix_cu_69f302f84cuda3std6ranges3__45__cpo5cdataE,@object
	.size		_ZN43_INTERNAL_bdf8495c_12_q4_matrix_cu_69f302f84cuda3std6ranges3__45__cpo5cdataE,(_ZN43_INTERNAL_bdf8495c_12_q4_matrix_cu_69f302f84cuda3std6ranges3__45__cpo3endE - _ZN43_INTERNAL_bdf8495c_12_q4_matrix_cu_69f302f84cuda3std6ranges3__45__cpo5cdataE)
_ZN43_INTERNAL_bdf8495c_12_q4_matrix_cu_69f302f84cuda3std6ranges3__45__cpo5cdataE:
	.zero		1
	.type		_ZN43_INTERNAL_bdf8495c_12_q4_matrix_cu_69f302f84cuda3std6ranges3__45__cpo3endE,@object
	.size		_ZN43_INTERNAL_bdf8495c_12_q4_matrix_cu_69f302f84cuda3std6ranges3__45__cpo3endE,(_ZN43_INTERNAL_bdf8495c_12_q4_matrix_cu_69f302f84cuda3std3__419piecewise_constructE - _ZN43_INTERNAL_bdf8495c_12_q4_matrix_cu_69f302f84cuda3std6ranges3__45__cpo3endE)
_ZN43_INTERNAL_bdf8495c_12_q4_matrix_cu_69f302f84cuda3std6ranges3__45__cpo3endE:
	.zero		1
	.type		_ZN43_INTERNAL_bdf8495c_12_q4_matrix_cu_69f302f84cuda3std3__419piecewise_constructE,@object
	.size		_ZN43_INTERNAL_bdf8495c_12_q4_matrix_cu_69f302f84cuda3std3__419piecewise_constructE,(_ZN43_INTERNAL_bdf8495c_12_q4_matrix_cu_69f302f84cuda3std6ranges3__45__cpo5ssizeE - _ZN43_INTERNAL_bdf8495c_12_q4_matrix_cu_69f302f84cuda3std3__419piecewise_constructE)
_ZN43_INTERNAL_bdf8495c_12_q4_matrix_cu_69f302f84cuda3std3__419piecewise_constructE:
	.zero		1
	.type		_ZN43_INTERNAL_bdf8495c_12_q4_matrix_cu_69f302f84cuda3std6ranges3__45__cpo5ssizeE,@object
	.size		_ZN43_INTERNAL_bdf8495c_12_q4_matrix_cu_69f302f84cuda3std6ranges3__45__cpo5ssizeE,(_ZN43_INTERNAL_bdf8495c_12_q4_matrix_cu_69f302f84cuda3std3__45__cpo3endE - _ZN43_INTERNAL_bdf8495c_12_q4_matrix_cu_69f302f84cuda3std6ranges3__45__cpo5ssizeE)
_ZN43_INTERNAL_bdf8495c_12_q4_matrix_cu_69f302f84cuda3std6ranges3__45__cpo5ssizeE:
	.zero		1
	.type		_ZN43_INTERNAL_bdf8495c_12_q4_matrix_cu_69f302f84cuda3std3__45__cpo3endE,@object
	.size		_ZN43_INTERNAL_bdf8495c_12_q4_matrix_cu_69f302f84cuda3std3__45__cpo3endE,(_ZN43_INTERNAL_bdf8495c_12_q4_matrix_cu_69f302f84cuda3std6ranges3__45__cpo4cendE - _ZN43_INTERNAL_bdf8495c_12_q4_matrix_cu_69f302f84cuda3std3__45__cpo3endE)
_ZN43_INTERNAL_bdf8495c_12_q4_matrix_cu_69f302f84cuda3std3__45__cpo3endE:
	.zero		1
	.type		_ZN43_INTERNAL_bdf8495c_12_q4_matrix_cu_69f302f84cuda3std6ranges3__45__cpo4cendE,@object
	.size		_ZN43_INTERNAL_bdf8495c_12_q4_matrix_cu_69f302f84cuda3std6ranges3__45__cpo4cendE,(_ZN43_INTERNAL_bdf8495c_12_q4_matrix_cu_69f302f84cuda3std3__45__cpo4rendE - _ZN43_INTERNAL_bdf8495c_12_q4_matrix_cu_69f302f84cuda3std6ranges3__45__cpo4cendE)
_ZN43_INTERNAL_bdf8495c_12_q4_matrix_cu_69f302f84cuda3std6ranges3__45__cpo4cendE:
	.zero		1
	.type		_ZN43_INTERNAL_bdf8495c_12_q4_matrix_cu_69f302f84cuda3std3__45__cpo4rendE,@object
	.size		_ZN43_INTERNAL_bdf8495c_12_q4_matrix_cu_69f302f84cuda3std3__45__cpo4rendE,(_ZN43_INTERNAL_bdf8495c_12_q4_matrix_cu_69f302f84cuda3std6ranges3__45__cpo4prevE - _ZN43_INTERNAL_bdf8495c_12_q4_matrix_cu_69f302f84cuda3std3__45__cpo4rendE)
_ZN43_INTERNAL_bdf8495c_12_q4_matrix_cu_69f302f84cuda3std3__45__cpo4rendE:
	.zero		1
	.type		_ZN43_INTERNAL_bdf8495c_12_q4_matrix_cu_69f302f84cuda3std6ranges3__45__cpo4prevE,@object
	.size		_ZN43_INTERNAL_bdf8495c_12_q4_matrix_cu_69f302f84cuda3std6ranges3__45__cpo4prevE,(_ZN43_INTERNAL_bdf8495c_12_q4_matrix_cu_69f302f84cuda3std6ranges3__45__cpo9iter_moveE - _ZN43_INTERNAL_bdf8495c_12_q4_matrix_cu_69f302f84cuda3std6ranges3__45__cpo4prevE)
_ZN43_INTERNAL_bdf8495c_12_q4_matrix_cu_69f302f84cuda3std6ranges3__45__cpo4prevE:
	.zero		1
	.type		_ZN43_INTERNAL_bdf8495c_12_q4_matrix_cu_69f302f84cuda3std6ranges3__45__cpo9iter_moveE,@object
	.size		_ZN43_INTERNAL_bdf8495c_12_q4_matrix_cu_69f302f84cuda3std6ranges3__45__cpo9iter_moveE,(.L_13 - _ZN43_INTERNAL_bdf8495c_12_q4_matrix_cu_69f302f84cuda3std6ranges3__45__cpo9iter_moveE)
_ZN43_INTERNAL_bdf8495c_12_q4_matrix_cu_69f302f84cuda3std6ranges3__45__cpo9iter_moveE:
	.zero		1
.L_13:


//--------------------- .nv.constant0._Z18reconstruct_kernelPKjP6__halfPKS1_S0_iii --------------------------
	.section	.nv.constant0._Z18reconstruct_kernelPKjP6__halfPKS1_S0_iii,"a",@progbits
	.sectionflags	@""
	.align	4
.nv.constant0._Z18reconstruct_kernelPKjP6__halfPKS1_S0_iii:
	.zero		572


//--------------------- .nv.constant0._Z22make_sequential_kernelPKjPjS0_ii --------------------------
	.section	.nv.constant0._Z22make_sequential_kernelPKjPjS0_ii,"a",@progbits
	.sectionflags	@""
	.align	4
.nv.constant0._Z22make_sequential_kernelPKjPjS0_ii:
	.zero		560


//--------------------- SYMBOLS --------------------------

	.type		.nv.reservedSmem.offset0,@object
	.size		.nv.reservedSmem.offset0,0x4
